//
// Generated by NVIDIA NVVM Compiler
//
// Compiler Build ID: CL-36424714
// Cuda compilation tools, release 13.0, V13.0.88
// Based on NVVM 20.0.0
//

.version 9.0
.target sm_100
.address_size 64

	// .globl	_Z20matmul_kernel_unrollPKfS0_Pfiii

.visible .entry _Z20matmul_kernel_unrollPKfS0_Pfiii(
	.param .u64 .ptr .align 1 _Z20matmul_kernel_unrollPKfS0_Pfiii_param_0,
	.param .u64 .ptr .align 1 _Z20matmul_kernel_unrollPKfS0_Pfiii_param_1,
	.param .u64 .ptr .align 1 _Z20matmul_kernel_unrollPKfS0_Pfiii_param_2,
	.param .u32 _Z20matmul_kernel_unrollPKfS0_Pfiii_param_3,
	.param .u32 _Z20matmul_kernel_unrollPKfS0_Pfiii_param_4,
	.param .u32 _Z20matmul_kernel_unrollPKfS0_Pfiii_param_5
)
{
	.reg .pred 	%p<19>;
	.reg .b32 	%r<87>;
	.reg .b32 	%f<166>;
	.reg .b64 	%rd<84>;

	ld.param.u64 	%rd4, [_Z20matmul_kernel_unrollPKfS0_Pfiii_param_0];
	ld.param.u64 	%rd5, [_Z20matmul_kernel_unrollPKfS0_Pfiii_param_1];
	ld.param.u64 	%rd3, [_Z20matmul_kernel_unrollPKfS0_Pfiii_param_2];
	ld.param.u32 	%r44, [_Z20matmul_kernel_unrollPKfS0_Pfiii_param_3];
	ld.param.u32 	%r42, [_Z20matmul_kernel_unrollPKfS0_Pfiii_param_4];
	ld.param.u32 	%r43, [_Z20matmul_kernel_unrollPKfS0_Pfiii_param_5];
	cvta.to.global.u64 	%rd1, %rd5;
	cvta.to.global.u64 	%rd2, %rd4;
	mov.u32 	%r45, %ctaid.y;
	mov.u32 	%r46, %ntid.y;
	mov.u32 	%r47, %tid.y;
	mad.lo.s32 	%r1, %r45, %r46, %r47;
	mov.u32 	%r48, %ctaid.x;
	mov.u32 	%r49, %ntid.x;
	mov.u32 	%r50, %tid.x;
	mad.lo.s32 	%r2, %r48, %r49, %r50;
	setp.ge.s32 	%p1, %r1, %r44;
	setp.ge.s32 	%p2, %r2, %r43;
	or.pred  	%p3, %p1, %p2;
	@%p3 bra 	$L__BB0_23;
	setp.lt.s32 	%p4, %r42, 4;
	mov.b32 	%r84, 0;
	mov.f32 	%f165, 0f00000000;
	@%p4 bra 	$L__BB0_10;
	mul.lo.s32 	%r3, %r42, %r1;
	add.s32 	%r4, %r42, -4;
	shr.u32 	%r53, %r4, 2;
	add.s32 	%r5, %r53, 1;
	setp.lt.u32 	%p5, %r4, 12;
	mov.f32 	%f165, 0f00000000;
	mov.b32 	%r79, 0;
	@%p5 bra 	$L__BB0_5;
	shl.b32 	%r6, %r43, 4;
	and.b32  	%r55, %r5, 2147483644;
	neg.s32 	%r76, %r55;
	mov.f32 	%f165, 0f00000000;
	mov.b32 	%r79, 0;
	mul.wide.s32 	%rd10, %r43, 4;
	mov.u32 	%r77, %r3;
	mov.u32 	%r78, %r2;
$L__BB0_4:
	.pragma "nounroll";
	mul.wide.u32 	%rd6, %r77, 4;
	add.s64 	%rd7, %rd2, %rd6;
	ld.global.f32 	%f26, [%rd7];
	mul.wide.s32 	%rd8, %r78, 4;
	add.s64 	%rd9, %rd1, %rd8;
	ld.global.f32 	%f27, [%rd9];
	fma.rn.f32 	%f28, %f26, %f27, %f165;
	ld.global.f32 	%f29, [%rd7+4];
	add.s64 	%rd11, %rd9, %rd10;
	ld.global.f32 	%f30, [%rd11];
	fma.rn.f32 	%f31, %f29, %f30, %f28;
	ld.global.f32 	%f32, [%rd7+8];
	add.s64 	%rd12, %rd11, %rd10;
	ld.global.f32 	%f33, [%rd12];
	fma.rn.f32 	%f34, %f32, %f33, %f31;
	ld.global.f32 	%f35, [%rd7+12];
	add.s64 	%rd13, %rd12, %rd10;
	ld.global.f32 	%f36, [%rd13];
	fma.rn.f32 	%f37, %f35, %f36, %f34;
	ld.global.f32 	%f38, [%rd7+16];
	add.s64 	%rd14, %rd13, %rd10;
	ld.global.f32 	%f39, [%rd14];
	fma.rn.f32 	%f40, %f38, %f39, %f37;
	ld.global.f32 	%f41, [%rd7+20];
	add.s64 	%rd15, %rd14, %rd10;
	ld.global.f32 	%f42, [%rd15];
	fma.rn.f32 	%f43, %f41, %f42, %f40;
	ld.global.f32 	%f44, [%rd7+24];
	add.s64 	%rd16, %rd15, %rd10;
	ld.global.f32 	%f45, [%rd16];
	fma.rn.f32 	%f46, %f44, %f45, %f43;
	ld.global.f32 	%f47, [%rd7+28];
	add.s64 	%rd17, %rd16, %rd10;
	ld.global.f32 	%f48, [%rd17];
	fma.rn.f32 	%f49, %f47, %f48, %f46;
	ld.global.f32 	%f50, [%rd7+32];
	add.s64 	%rd18, %rd17, %rd10;
	ld.global.f32 	%f51, [%rd18];
	fma.rn.f32 	%f52, %f50, %f51, %f49;
	ld.global.f32 	%f53, [%rd7+36];
	add.s64 	%rd19, %rd18, %rd10;
	ld.global.f32 	%f54, [%rd19];
	fma.rn.f32 	%f55, %f53, %f54, %f52;
	ld.global.f32 	%f56, [%rd7+40];
	add.s64 	%rd20, %rd19, %rd10;
	ld.global.f32 	%f57, [%rd20];
	fma.rn.f32 	%f58, %f56, %f57, %f55;
	ld.global.f32 	%f59, [%rd7+44];
	add.s64 	%rd21, %rd20, %rd10;
	ld.global.f32 	%f60, [%rd21];
	fma.rn.f32 	%f61, %f59, %f60, %f58;
	ld.global.f32 	%f62, [%rd7+48];
	add.s64 	%rd22, %rd21, %rd10;
	ld.global.f32 	%f63, [%rd22];
	fma.rn.f32 	%f64, %f62, %f63, %f61;
	ld.global.f32 	%f65, [%rd7+52];
	add.s64 	%rd23, %rd22, %rd10;
	ld.global.f32 	%f66, [%rd23];
	fma.rn.f32 	%f67, %f65, %f66, %f64;
	ld.global.f32 	%f68, [%rd7+56];
	add.s64 	%rd24, %rd23, %rd10;
	ld.global.f32 	%f69, [%rd24];
	fma.rn.f32 	%f70, %f68, %f69, %f67;
	ld.global.f32 	%f71, [%rd7+60];
	add.s64 	%rd25, %rd24, %rd10;
	ld.global.f32 	%f72, [%rd25];
	fma.rn.f32 	%f165, %f71, %f72, %f70;
	add.s32 	%r79, %r79, 16;
	add.s32 	%r78, %r78, %r6;
	add.s32 	%r77, %r77, 16;
	add.s32 	%r76, %r76, 4;
	setp.eq.s32 	%p6, %r76, 0;
	@%p6 bra 	$L__BB0_5;
	bra.uni 	$L__BB0_4;
$L__BB0_5:
	and.b32  	%r57, %r4, -4;
	add.s32 	%r84, %r57, 4;
	and.b32  	%r56, %r5, 3;
	setp.eq.s32 	%p7, %r56, 0;
	@%p7 bra 	$L__BB0_10;
	setp.eq.s32 	%p8, %r56, 1;
	@%p8 bra 	$L__BB0_8;
	add.s32 	%r58, %r79, %r3;
	mul.wide.u32 	%rd26, %r58, 4;
	add.s64 	%rd27, %rd2, %rd26;
	ld.global.f32 	%f74, [%rd27];
	mad.lo.s32 	%r59, %r79, %r43, %r2;
	mul.wide.s32 	%rd28, %r59, 4;
	add.s64 	%rd29, %rd1, %rd28;
	ld.global.f32 	%f75, [%rd29];
	fma.rn.f32 	%f76, %f74, %f75, %f165;
	ld.global.f32 	%f77, [%rd27+4];
	mul.wide.s32 	%rd30, %r43, 4;
	add.s64 	%rd31, %rd29, %rd30;
	ld.global.f32 	%f78, [%rd31];
	fma.rn.f32 	%f79, %f77, %f78, %f76;
	ld.global.f32 	%f80, [%rd27+8];
	add.s64 	%rd32, %rd31, %rd30;
	ld.global.f32 	%f81, [%rd32];
	fma.rn.f32 	%f82, %f80, %f81, %f79;
	ld.global.f32 	%f83, [%rd27+12];
	add.s64 	%rd33, %rd32, %rd30;
	ld.global.f32 	%f84, [%rd33];
	fma.rn.f32 	%f85, %f83, %f84, %f82;
	cvt.u64.u32 	%rd34, %r3;
	cvt.u64.u32 	%rd35, %r79;
	add.s64 	%rd36, %rd35, %rd34;
	shl.b64 	%rd37, %rd36, 2;
	add.s64 	%rd38, %rd2, %rd37;
	ld.global.f32 	%f86, [%rd38+16];
	add.s64 	%rd39, %rd33, %rd30;
	ld.global.f32 	%f87, [%rd39];
	fma.rn.f32 	%f88, %f86, %f87, %f85;
	ld.global.f32 	%f89, [%rd38+20];
	add.s64 	%rd40, %rd39, %rd30;
	ld.global.f32 	%f90, [%rd40];
	fma.rn.f32 	%f91, %f89, %f90, %f88;
	ld.global.f32 	%f92, [%rd38+24];
	add.s64 	%rd41, %rd40, %rd30;
	ld.global.f32 	%f93, [%rd41];
	fma.rn.f32 	%f94, %f92, %f93, %f91;
	ld.global.f32 	%f95, [%rd38+28];
	add.s64 	%rd42, %rd41, %rd30;
	ld.global.f32 	%f96, [%rd42];
	fma.rn.f32 	%f165, %f95, %f96, %f94;
	add.s32 	%r79, %r79, 8;
$L__BB0_8:
	and.b32  	%r60, %r4, 4;
	setp.ne.s32 	%p9, %r60, 0;
	@%p9 bra 	$L__BB0_10;
	add.s32 	%r61, %r79, %r3;
	mul.wide.u32 	%rd43, %r61, 4;
	add.s64 	%rd44, %rd2, %rd43;
	ld.global.f32 	%f97, [%rd44];
	mad.lo.s32 	%r62, %r79, %r43, %r2;
	mul.wide.s32 	%rd45, %r62, 4;
	add.s64 	%rd46, %rd1, %rd45;
	ld.global.f32 	%f98, [%rd46];
	fma.rn.f32 	%f99, %f97, %f98, %f165;
	ld.global.f32 	%f100, [%rd44+4];
	mul.wide.s32 	%rd47, %r43, 4;
	add.s64 	%rd48, %rd46, %rd47;
	ld.global.f32 	%f101, [%rd48];
	fma.rn.f32 	%f102, %f100, %f101, %f99;
	ld.global.f32 	%f103, [%rd44+8];
	add.s64 	%rd49, %rd48, %rd47;
	ld.global.f32 	%f104, [%rd49];
	fma.rn.f32 	%f105, %f103, %f104, %f102;
	ld.global.f32 	%f106, [%rd44+12];
	add.s64 	%rd50, %rd49, %rd47;
	ld.global.f32 	%f107, [%rd50];
	fma.rn.f32 	%f165, %f106, %f107, %f105;
$L__BB0_10:
	setp.ge.s32 	%p10, %r84, %r42;
	@%p10 bra 	$L__BB0_22;
	mul.lo.s32 	%r13, %r42, %r1;
	sub.s32 	%r14, %r42, %r84;
	and.b32  	%r15, %r14, 7;
	sub.s32 	%r63, %r84, %r42;
	setp.gt.u32 	%p11, %r63, -8;
	@%p11 bra 	$L__BB0_14;
	mad.lo.s32 	%r82, %r84, %r43, %r2;
	shl.b32 	%r17, %r43, 3;
	add.s32 	%r81, %r84, %r13;
	and.b32  	%r64, %r14, -8;
	neg.s32 	%r80, %r64;
	mul.wide.s32 	%rd55, %r43, 4;
$L__BB0_13:
	.pragma "nounroll";
	mul.wide.s32 	%rd51, %r81, 4;
	add.s64 	%rd52, %rd2, %rd51;
	ld.global.f32 	%f109, [%rd52];
	mul.wide.s32 	%rd53, %r82, 4;
	add.s64 	%rd54, %rd1, %rd53;
	ld.global.f32 	%f110, [%rd54];
	fma.rn.f32 	%f111, %f109, %f110, %f165;
	ld.global.f32 	%f112, [%rd52+4];
	add.s64 	%rd56, %rd54, %rd55;
	ld.global.f32 	%f113, [%rd56];
	fma.rn.f32 	%f114, %f112, %f113, %f111;
	ld.global.f32 	%f115, [%rd52+8];
	add.s64 	%rd57, %rd56, %rd55;
	ld.global.f32 	%f116, [%rd57];
	fma.rn.f32 	%f117, %f115, %f116, %f114;
	ld.global.f32 	%f118, [%rd52+12];
	add.s64 	%rd58, %rd57, %rd55;
	ld.global.f32 	%f119, [%rd58];
	fma.rn.f32 	%f120, %f118, %f119, %f117;
	ld.global.f32 	%f121, [%rd52+16];
	add.s64 	%rd59, %rd58, %rd55;
	ld.global.f32 	%f122, [%rd59];
	fma.rn.f32 	%f123, %f121, %f122, %f120;
	ld.global.f32 	%f124, [%rd52+20];
	add.s64 	%rd60, %rd59, %rd55;
	ld.global.f32 	%f125, [%rd60];
	fma.rn.f32 	%f126, %f124, %f125, %f123;
	ld.global.f32 	%f127, [%rd52+24];
	add.s64 	%rd61, %rd60, %rd55;
	ld.global.f32 	%f128, [%rd61];
	fma.rn.f32 	%f129, %f127, %f128, %f126;
	ld.global.f32 	%f130, [%rd52+28];
	add.s64 	%rd62, %rd61, %rd55;
	ld.global.f32 	%f131, [%rd62];
	fma.rn.f32 	%f165, %f130, %f131, %f129;
	add.s32 	%r84, %r84, 8;
	add.s32 	%r82, %r82, %r17;
	add.s32 	%r81, %r81, 8;
	add.s32 	%r80, %r80, 8;
	setp.ne.s32 	%p12, %r80, 0;
	@%p12 bra 	$L__BB0_13;
$L__BB0_14:
	setp.eq.s32 	%p13, %r15, 0;
	@%p13 bra 	$L__BB0_22;
	and.b32  	%r37, %r14, 3;
	setp.lt.u32 	%p14, %r15, 4;
	@%p14 bra 	$L__BB0_17;
	add.s32 	%r65, %r84, %r13;
	mul.wide.s32 	%rd63, %r65, 4;
	add.s64 	%rd64, %rd2, %rd63;
	ld.global.f32 	%f133, [%rd64];
	mad.lo.s32 	%r66, %r84, %r43, %r2;
	mul.wide.s32 	%rd65, %r66, 4;
	add.s64 	%rd66, %rd1, %rd65;
	ld.global.f32 	%f134, [%rd66];
	fma.rn.f32 	%f135, %f133, %f134, %f165;
	ld.global.f32 	%f136, [%rd64+4];
	mul.wide.s32 	%rd67, %r43, 4;
	add.s64 	%rd68, %rd66, %rd67;
	ld.global.f32 	%f137, [%rd68];
	fma.rn.f32 	%f138, %f136, %f137, %f135;
	ld.global.f32 	%f139, [%rd64+8];
	add.s64 	%rd69, %rd68, %rd67;
	ld.global.f32 	%f140, [%rd69];
	fma.rn.f32 	%f141, %f139, %f140, %f138;
	ld.global.f32 	%f142, [%rd64+12];
	add.s64 	%rd70, %rd69, %rd67;
	ld.global.f32 	%f143, [%rd70];
	fma.rn.f32 	%f165, %f142, %f143, %f141;
	add.s32 	%r84, %r84, 4;
$L__BB0_17:
	setp.eq.s32 	%p15, %r37, 0;
	@%p15 bra 	$L__BB0_22;
	setp.eq.s32 	%p16, %r37, 1;
	@%p16 bra 	$L__BB0_20;
	add.s32 	%r67, %r84, %r13;
	mul.wide.s32 	%rd71, %r67, 4;
	add.s64 	%rd72, %rd2, %rd71;
	ld.global.f32 	%f145, [%rd72];
	mad.lo.s32 	%r68, %r84, %r43, %r2;
	mul.wide.s32 	%rd73, %r68, 4;
	add.s64 	%rd74, %rd1, %rd73;
	ld.global.f32 	%f146, [%rd74];
	fma.rn.f32 	%f147, %f145, %f146, %f165;
	ld.global.f32 	%f148, [%rd72+4];
	mul.wide.s32 	%rd75, %r43, 4;
	add.s64 	%rd76, %rd74, %rd75;
	ld.global.f32 	%f149, [%rd76];
	fma.rn.f32 	%f165, %f148, %f149, %f147;
	add.s32 	%r84, %r84, 2;
$L__BB0_20:
	and.b32  	%r69, %r14, 1;
	setp.eq.b32 	%p17, %r69, 1;
	not.pred 	%p18, %p17;
	@%p18 bra 	$L__BB0_22;
	add.s32 	%r70, %r84, %r13;
	mul.wide.s32 	%rd77, %r70, 4;
	add.s64 	%rd78, %rd2, %rd77;
	ld.global.f32 	%f150, [%rd78];
	mad.lo.s32 	%r71, %r84, %r43, %r2;
	mul.wide.s32 	%rd79, %r71, 4;
	add.s64 	%rd80, %rd1, %rd79;
	ld.global.f32 	%f151, [%rd80];
	fma.rn.f32 	%f165, %f150, %f151, %f165;
$L__BB0_22:
	mad.lo.s32 	%r72, %r43, %r1, %r2;
	cvta.to.global.u64 	%rd81, %rd3;
	mul.wide.s32 	%rd82, %r72, 4;
	add.s64 	%rd83, %rd81, %rd82;
	st.global.f32 	[%rd83], %f165;
$L__BB0_23:
	ret;

}


// ===== COMPILED SASS (sm_100) =====

	.target	sm_100

	.elftype	@"ET_EXEC"


//--------------------- .note.nv.tkinfo           --------------------------
	.section	.note.nv.tkinfo,"",@"SHT_NOTE"
	.sectionflags	@"SHF_NOTE_NV_TKINFO"
	.tkinfo
        /*0018*/ 	.word	0x00000002
        /*0030*/ 	.string	""
        /*0030*/ 	.string	"ptxas"
        /*0030*/ 	.string	"Cuda compilation tools, release 13.0, V13.0.88"
        /*0030*/ 	.string	"Build cuda_13.0.r13.0/compiler.36424714_0"
        /*0030*/ 	.string	"-arch sm_100 -m 64 "



//--------------------- .note.nv.cuinfo           --------------------------
	.section	.note.nv.cuinfo,"",@"SHT_NOTE"
	.sectionflags	@"SHF_NOTE_NV_CUINFO"
        /*0018*/ 	.short	0x0002
        /*001a*/ 	.short	0x0064
        /*001c*/ 	.short	0x0082
	.zero		2


//--------------------- .nv.info                  --------------------------
	.section	.nv.info,"",@"SHT_CUDA_INFO"
	.align	4


	//----- nvinfo : EIATTR_REGCOUNT
	.align		4
        /*0000*/ 	.byte	0x04, 0x2f
        /*0002*/ 	.short	(.L_1 - .L_0)
	.align		4
.L_0:
        /*0004*/ 	.word	index@(_Z20matmul_kernel_unrollPKfS0_Pfiii)
        /*0008*/ 	.word	0x00000020


	//----- nvinfo : EIATTR_FRAME_SIZE
	.align		4
.L_1:
        /*000c*/ 	.byte	0x04, 0x11
        /*000e*/ 	.short	(.L_3 - .L_2)
	.align		4
.L_2:
        /*0010*/ 	.word	index@(_Z20matmul_kernel_unrollPKfS0_Pfiii)
        /*0014*/ 	.word	0x00000000


	//----- nvinfo : EIATTR_MIN_STACK_SIZE
	.align		4
.L_3:
        /*0018*/ 	.byte	0x04, 0x12
        /*001a*/ 	.short	(.L_5 - .L_4)
	.align		4
.L_4:
        /*001c*/ 	.word	index@(_Z20matmul_kernel_unrollPKfS0_Pfiii)
        /*0020*/ 	.word	0x00000000
.L_5:


//--------------------- .nv.compat                --------------------------
	.section	.nv.compat,"",@"SHT_CUDA_COMPAT_INFO"
	.align	4
        /*0000*/ 	.byte	0x02, 0x09, 0x00, 0x00, 0x02, 0x02, 0x01, 0x00, 0x02, 0x05, 0x05, 0x00, 0x03, 0x07, 0x01, 0x01
        /*0010*/ 	.byte	0x02, 0x03, 0x00, 0x00, 0x02, 0x06, 0x01, 0x00, 0x04, 0x0b, 0x08, 0x00, 0x09, 0x00, 0x00, 0x00
        /*0020*/ 	.byte	0x00, 0x00, 0x00, 0x00


//--------------------- .nv.info._Z20matmul_kernel_unrollPKfS0_Pfiii --------------------------
	.section	.nv.info._Z20matmul_kernel_unrollPKfS0_Pfiii,"",@"SHT_CUDA_INFO"
	.sectionflags	@""
	.align	4


	//----- nvinfo : EIATTR_CUDA_API_VERSION
	.align		4
        /*0000*/ 	.byte	0x04, 0x37
        /*0002*/ 	.short	(.L_7 - .L_6)
.L_6:
        /*0004*/ 	.word	0x00000082


	//----- nvinfo : EIATTR_KPARAM_INFO
	.align		4
.L_7:
        /*0008*/ 	.byte	0x04, 0x17
        /*000a*/ 	.short	(.L_9 - .L_8)
.L_8:
        /*000c*/ 	.word	0x00000000
        /*0010*/ 	.short	0x0005
        /*0012*/ 	.short	0x0020
        /*0014*/ 	.byte	0x00, 0xf0, 0x11, 0x00


	//----- nvinfo : EIATTR_KPARAM_INFO
	.align		4
.L_9:
        /*0018*/ 	.byte	0x04, 0x17
        /*001a*/ 	.short	(.L_11 - .L_10)
.L_10:
        /*001c*/ 	.word	0x00000000
        /*0020*/ 	.short	0x0004
        /*0022*/ 	.short	0x001c
        /*0024*/ 	.byte	0x00, 0xf0, 0x11, 0x00


	//----- nvinfo : EIATTR_KPARAM_INFO
	.align		4
.L_11:
        /*0028*/ 	.byte	0x04, 0x17
        /*002a*/ 	.short	(.L_13 - .L_12)
.L_12:
        /*002c*/ 	.word	0x00000000
        /*0030*/ 	.short	0x0003
        /*0032*/ 	.short	0x0018
        /*0034*/ 	.byte	0x00, 0xf0, 0x11, 0x00


	//----- nvinfo : EIATTR_KPARAM_INFO
	.align		4
.L_13:
        /*0038*/ 	.byte	0x04, 0x17
        /*003a*/ 	.short	(.L_15 - .L_14)
.L_14:
        /*003c*/ 	.word	0x00000000
        /*0040*/ 	.short	0x0002
        /*0042*/ 	.short	0x0010
        /*0044*/ 	.byte	0x00, 0xf5, 0x21, 0x00


	//----- nvinfo : EIATTR_KPARAM_INFO
	.align		4
.L_15:
        /*0048*/ 	.byte	0x04, 0x17
        /*004a*/ 	.short	(.L_17 - .L_16)
.L_16:
        /*004c*/ 	.word	0x00000000
        /*0050*/ 	.short	0x0001
        /*0052*/ 	.short	0x0008
        /*0054*/ 	.byte	0x00, 0xf5, 0x21, 0x00


	//----- nvinfo : EIATTR_KPARAM_INFO
	.align		4
.L_17:
        /*0058*/ 	.byte	0x04, 0x17
        /*005a*/ 	.short	(.L_19 - .L_18)
.L_18:
        /*005c*/ 	.word	0x00000000
        /*0060*/ 	.short	0x0000
        /*0062*/ 	.short	0x0000
        /*0064*/ 	.byte	0x00, 0xf5, 0x21, 0x00


	//----- nvinfo : EIATTR_SPARSE_MMA_MASK
	.align		4
.L_19:
        /*0068*/ 	.byte	0x03, 0x50
        /*006a*/ 	.short	0x0000


	//----- nvinfo : EIATTR_MAXREG_COUNT
	.align		4
        /*006c*/ 	.byte	0x03, 0x1b
        /*006e*/ 	.short	0x00ff


	//----- nvinfo : EIATTR_MERCURY_ISA_VERSION
	.align		4
        /*0070*/ 	.byte	0x03, 0x5f
        /*0072*/ 	.short	0x0101


	//----- nvinfo : EIATTR_VRC_CTA_INIT_COUNT
	.align		4
        /*0074*/ 	.byte	0x02, 0x4a
	.zero		1
	.zero		1


	//----- nvinfo : EIATTR_EXIT_INSTR_OFFSETS
	.align		4
        /*0078*/ 	.byte	0x04, 0x1c
        /*007a*/ 	.short	(.L_21 - .L_20)


	//   ....[0]....
.L_20:
        /*007c*/ 	.word	0x000000e0


	//   ....[1]....
        /*0080*/ 	.word	0x00001250


	//----- nvinfo : EIATTR_CBANK_PARAM_SIZE
	.align		4
.L_21:
        /*0084*/ 	.byte	0x03, 0x19
        /*0086*/ 	.short	0x0024


	//----- nvinfo : EIATTR_PARAM_CBANK
	.align		4
        /*0088*/ 	.byte	0x04, 0x0a
        /*008a*/ 	.short	(.L_23 - .L_22)
	.align		4
.L_22:
        /*008c*/ 	.word	index@(.nv.constant0._Z20matmul_kernel_unrollPKfS0_Pfiii)
        /*0090*/ 	.short	0x0380
        /*0092*/ 	.short	0x0024


	//----- nvinfo : EIATTR_SW_WAR
	.align		4
.L_23:
        /*0094*/ 	.byte	0x04, 0x36
        /*0096*/ 	.short	(.L_25 - .L_24)
.L_24:
        /*0098*/ 	.word	0x00000008
.L_25:


//--------------------- .nv.callgraph             --------------------------
	.section	.nv.callgraph,"",@"SHT_CUDA_CALLGRAPH"
	.align	4
	.sectionentsize	8
	.align		4
        /*0000*/ 	.word	0x00000000
	.align		4
        /*0004*/ 	.word	0xffffffff
	.align		4
        /*0008*/ 	.word	0x00000000
	.align		4
        /*000c*/ 	.word	0xfffffffe
	.align		4
        /*0010*/ 	.word	0x00000000
	.align		4
        /*0014*/ 	.word	0xfffffffd
	.align		4
        /*0018*/ 	.word	0x00000000
	.align		4
        /*001c*/ 	.word	0xfffffffc


//--------------------- .text._Z20matmul_kernel_unrollPKfS0_Pfiii --------------------------
	.section	.text._Z20matmul_kernel_unrollPKfS0_Pfiii,"ax",@progbits
	.align	128
        .global         _Z20matmul_kernel_unrollPKfS0_Pfiii
        .type           _Z20matmul_kernel_unrollPKfS0_Pfiii,@function
        .size           _Z20matmul_kernel_unrollPKfS0_Pfiii,(.L_x_9 - _Z20matmul_kernel_unrollPKfS0_Pfiii)
        .other          _Z20matmul_kernel_unrollPKfS0_Pfiii,@"STO_CUDA_ENTRY STV_DEFAULT"
_Z20matmul_kernel_unrollPKfS0_Pfiii:
.text._Z20matmul_kernel_unrollPKfS0_Pfiii:
[----:B------:R-:W-:Y:S01]  /*0000*/  LDC R1, c[0x0][0x37c] ;  /* 0x0000df00ff017b82 */ /* 0x000fe20000000800 */
[----:B------:R-:W0:Y:S07]  /*0010*/  S2R R3, SR_TID.X ;  /* 0x0000000000037919 */ /* 0x000e2e0000002100 */
[----:B------:R-:W1:Y:S01]  /*0020*/  LDC R2, c[0x0][0x364] ;  /* 0x0000d900ff027b82 */ /* 0x000e620000000800 */
[----:B------:R-:W2:Y:S01]  /*0030*/  LDCU UR7, c[0x0][0x3a0] ;  /* 0x00007400ff0777ac */ /* 0x000ea20008000800 */
[----:B------:R-:W1:Y:S01]  /*0040*/  S2R R5, SR_TID.Y ;  /* 0x0000000000057919 */ /* 0x000e620000002200 */
[----:B------:R-:W3:Y:S05]  /*0050*/  LDCU UR6, c[0x0][0x398] ;  /* 0x00007300ff0677ac */ /* 0x000eea0008000800 */
[----:B------:R-:W0:Y:S08]  /*0060*/  S2UR UR5, SR_CTAID.X ;  /* 0x00000000000579c3 */ /* 0x000e300000002500 */
[----:B------:R-:W0:Y:S08]  /*0070*/  LDC R0, c[0x0][0x360] ;  /* 0x0000d800ff007b82 */ /* 0x000e300000000800 */
[----:B------:R-:W1:Y:S01]  /*0080*/  S2UR UR4, SR_CTAID.Y ;  /* 0x00000000000479c3 */ /* 0x000e620000002600 */
[----:B0-----:R-:W-:Y:S01]  /*0090*/  IMAD R0, R0, UR5, R3 ;  /* 0x0000000500007c24 */ /* 0x001fe2000f8e0203 */
[----:B--2---:R-:W-:-:S04]  /*00a0*/  MOV R3, UR7 ;  /* 0x0000000700037c02 */ /* 0x004fc80008000f00 */
[----:B------:R-:W-:Y:S01]  /*00b0*/  ISETP.GE.AND P0, PT, R0, R3, PT ;  /* 0x000000030000720c */ /* 0x000fe20003f06270 */
[----:B-1----:R-:W-:-:S05]  /*00c0*/  IMAD R2, R2, UR4, R5 ;  /* 0x0000000402027c24 */ /* 0x002fca000f8e0205 */
[----:B---3--:R-:W-:-:S13]  /*00d0*/  ISETP.GE.OR P0, PT, R2, UR6, P0 ;  /* 0x0000000602007c0c */ /* 0x008fda0008706670 */
[----:B------:R-:W-:Y:S05]  /*00e0*/  @P0 EXIT ;  /* 0x000000000000094d */ /* 0x000fea0003800000 */
[----:B------:R-:W0:Y:S01]  /*00f0*/  LDCU UR9, c[0x0][0x39c] ;  /* 0x00007380ff0977ac */ /* 0x000e220008000800 */
[----:B------:R-:W-:Y:S01]  /*0100*/  HFMA2 R19, -RZ, RZ, 0, 0 ;  /* 0x00000000ff137431 */ /* 0x000fe200000001ff */
[----:B------:R-:W-:Y:S01]  /*0110*/  MOV R17, RZ ;  /* 0x000000ff00117202 */ /* 0x000fe20000000f00 */
[----:B------:R-:W1:Y:S01]  /*0120*/  LDCU.64 UR10, c[0x0][0x358] ;  /* 0x00006b00ff0a77ac */ /* 0x000e620008000a00 */
[----:B0-----:R-:W-:-:S09]  /*0130*/  UISETP.GE.AND UP0, UPT, UR9, 0x4, UPT ;  /* 0x000000040900788c */ /* 0x001fd2000bf06270 */
[----:B-1----:R-:W-:Y:S05]  /*0140*/  BRA.U !UP0, `(.L_x_0) ;  /* 0x0000000908807547 */ /* 0x002fea000b800000 */
[----:B------:R-:W-:Y:S02]  /*0150*/  UIADD3 UR7, UPT, UPT, UR9, -0x4, URZ ;  /* 0xfffffffc09077890 */ /* 0x000fe4000fffe0ff */
[----:B------:R-:W-:Y:S01]  /*0160*/  IMAD R5, R2, UR9, RZ ;  /* 0x0000000902057c24 */ /* 0x000fe2000f8e02ff */
[----:B------:R-:W-:Y:S01]  /*0170*/  MOV R17, RZ ;  /* 0x000000ff00117202 */ /* 0x000fe20000000f00 */
[----:B------:R-:W-:Y:S02]  /*0180*/  UISETP.GE.U32.AND UP1, UPT, UR7, 0xc, UPT ;  /* 0x0000000c0700788c */ /* 0x000fe4000bf26070 */
[----:B------:R-:W-:Y:S02]  /*0190*/  ULOP3.LUT UR4, UR7, 0xfffffffc, URZ, 0xc0, !UPT ;  /* 0xfffffffc07047892 */ /* 0x000fe4000f8ec0ff */
[----:B------:R-:W-:Y:S02]  /*01a0*/  ULEA.HI UR5, UR7, 0x1, URZ, 0x1e ;  /* 0x0000000107057891 */ /* 0x000fe4000f8ff0ff */
[----:B------:R-:W-:-:S02]  /*01b0*/  UIADD3 UR6, UPT, UPT, UR4, 0x4, URZ ;  /* 0x0000000404067890 */ /* 0x000fc4000fffe0ff */
[----:B------:R-:W-:Y:S01]  /*01c0*/  ULOP3.LUT UP0, UR8, UR5, 0x3, URZ, 0xc0, !UPT ;  /* 0x0000000305087892 */ /* 0x000fe2000f80c0ff */
[----:B------:R-:W-:Y:S01]  /*01d0*/  UMOV UR4, URZ ;  /* 0x000000ff00047c82 */ /* 0x000fe20008000000 */
[----:B------:R-:W-:Y:S10]  /*01e0*/  BRA.U !UP1, `(.L_x_1) ;  /* 0x0000000509407547 */ /* 0x000ff4000b800000 */
[----:B------:R-:W-:Y:S01]  /*01f0*/  HFMA2 R17, -RZ, RZ, 0, 0 ;  /* 0x00000000ff117431 */ /* 0x000fe200000001ff */
[----:B------:R-:W-:Y:S01]  /*0200*/  ULOP3.LUT UR5, UR5, 0x7ffffffc, URZ, 0xc0, !UPT ;  /* 0x7ffffffc05057892 */ /* 0x000fe2000f8ec0ff */
[----:B------:R-:W-:Y:S01]  /*0210*/  MOV R4, R5 ;  /* 0x0000000500047202 */ /* 0x000fe20000000f00 */
[----:B------:R-:W-:Y:S01]  /*0220*/  UMOV UR4, URZ ;  /* 0x000000ff00047c82 */ /* 0x000fe20008000000 */
[----:B------:R-:W-:Y:S01]  /*0230*/  MOV R6, R0 ;  /* 0x0000000000067202 */ /* 0x000fe20000000f00 */
[----:B------:R-:W-:-:S12]  /*0240*/  UIADD3 UR5, UPT, UPT, -UR5, URZ, URZ ;  /* 0x000000ff05057290 */ /* 0x000fd8000fffe1ff */
.L_x_2:
[----:B------:R-:W0:Y:S08]  /*0250*/  LDC.64 R12, c[0x0][0x380] ;  /* 0x0000e000ff0c7b82 */ /* 0x000e300000000a00 */
[----:B------:R-:W1:Y:S08]  /*0260*/  LDC.64 R10, c[0x0][0x388] ;  /* 0x0000e200ff0a7b82 */ /* 0x000e700000000a00 */
[----:B------:R-:W2:Y:S01]  /*0270*/  LDC R3, c[0x0][0x3a0] ;  /* 0x0000e800ff037b82 */ /* 0x000ea20000000800 */
[----:B0-----:R-:W-:-:S05]  /*0280*/  IMAD.WIDE.U32 R12, R4, 0x4, R12 ;  /* 0x00000004040c7825 */ /* 0x001fca00078e000c */
[----:B------:R-:W3:Y:S01]  /*0290*/  LDG.E R16, desc[UR10][R12.64] ;  /* 0x0000000a0c107981 */ /* 0x000ee2000c1e1900 */
[----:B-1----:R-:W-:-:S03]  /*02a0*/  IMAD.WIDE R10, R6, 0x4, R10 ;  /* 0x00000004060a7825 */ /* 0x002fc600078e020a */
[----:B------:R-:W4:Y:S04]  /*02b0*/  LDG.E R18, desc[UR10][R12.64+0x4] ;  /* 0x0000040a0c127981 */ /* 0x000f28000c1e1900 */
[----:B------:R-:W3:Y:S01]  /*02c0*/  LDG.E R29, desc[UR10][R10.64] ;  /* 0x0000000a0a1d7981 */ /* 0x000ee2000c1e1900 */
[----:B--2---:R-:W-:-:S03]  /*02d0*/  IMAD.WIDE R24, R3, 0x4, R10 ;  /* 0x0000000403187825 */ /* 0x004fc600078e020a */
[----:B------:R-:W2:Y:S04]  /*02e0*/  LDG.E R26, desc[UR10][R12.64+0x8] ;  /* 0x0000080a0c1a7981 */ /* 0x000ea8000c1e1900 */
[----:B------:R-:W4:Y:S01]  /*02f0*/  LDG.E R19, desc[UR10][R24.64] ;  /* 0x0000000a18137981 */ /* 0x000f22000c1e1900 */
[----:B------:R-:W-:-:S03]  /*0300*/  IMAD.WIDE R14, R3, 0x4, R24 ;  /* 0x00000004030e7825 */ /* 0x000fc600078e0218 */
[----:B------:R-:W5:Y:S04]  /*0310*/  LDG.E R8, desc[UR10][R12.64+0xc] ;  /* 0x00000c0a0c087981 */ /* 0x000f68000c1e1900 */
[----:B------:R0:W2:Y:S04]  /*0320*/  LDG.E R7, desc[UR10][R14.64] ;  /* 0x0000000a0e077981 */ /* 0x0000a8000c1e1900 */
[----:B------:R-:W5:Y:S04]  /*0330*/  LDG.E R21, desc[UR10][R12.64+0x10] ;  /* 0x0000100a0c157981 */ /* 0x000f68000c1e1900 */
[----:B------:R-:W5:Y:S01]  /*0340*/  LDG.E R20, desc[UR10][R12.64+0x14] ;  /* 0x0000140a0c147981 */ /* 0x000f62000c1e1900 */
[----:B0-----:R-:W-:-:S03]  /*0350*/  IMAD.WIDE R14, R3, 0x4, R14 ;  /* 0x00000004030e7825 */ /* 0x001fc600078e020e */
[----:B------:R-:W5:Y:S04]  /*0360*/  LDG.E R27, desc[UR10][R12.64+0x18] ;  /* 0x0000180a0c1b7981 */ /* 0x000f68000c1e1900 */
[----:B------:R-:W5:Y:S01]  /*0370*/  LDG.E R9, desc[UR10][R14.64] ;  /* 0x0000000a0e097981 */ /* 0x000f62000c1e1900 */
[----:B------:R-:W-:-:S05]  /*0380*/  IMAD.WIDE R22, R3, 0x4, R14 ;  /* 0x0000000403167825 */ /* 0x000fca00078e020e */
[----:B------:R0:W5:Y:S02]  /*0390*/  LDG.E R10, desc[UR10][R22.64] ;  /* 0x0000000a160a7981 */ /* 0x000164000c1e1900 */
[----:B0-----:R-:W-:-:S05]  /*03a0*/  IMAD.WIDE R22, R3, 0x4, R22 ;  /* 0x0000000403167825 */ /* 0x001fca00078e0216 */
[----:B------:R0:W5:Y:S01]  /*03b0*/  LDG.E R11, desc[UR10][R22.64] ;  /* 0x0000000a160b7981 */ /* 0x000162000c1e1900 */
[----:B------:R-:W-:-:S05]  /*03c0*/  IMAD.WIDE R24, R3, 0x4, R22 ;  /* 0x0000000403187825 */ /* 0x000fca00078e0216 */
[----:B------:R5:W5:Y:S01]  /*03d0*/  LDG.E R28, desc[UR10][R24.64] ;  /* 0x0000000a181c7981 */ /* 0x000b62000c1e1900 */
[----:B------:R-:W-:-:S04]  /*03e0*/  IMAD.WIDE R14, R3, 0x4, R24 ;  /* 0x00000004030e7825 */ /* 0x000fc800078e0218 */
[----:B---3--:R-:W-:Y:S01]  /*03f0*/  FFMA R29, R16, R29, R17 ;  /* 0x0000001d101d7223 */ /* 0x008fe20000000011 */
[C---:B------:R-:W-:Y:S02]  /*0400*/  IMAD.WIDE R16, R3.reuse, 0x4, R14 ;  /* 0x0000000403107825 */ /* 0x040fe400078e020e */
[----:B------:R-:W3:Y:S02]  /*0410*/  LDG.E R14, desc[UR10][R14.64] ;  /* 0x0000000a0e0e7981 */ /* 0x000ee4000c1e1900 */
[----:B----4-:R-:W-:Y:S01]  /*0420*/  FFMA R29, R18, R19, R29 ;  /* 0x00000013121d7223 */ /* 0x010fe2000000001d */
[C---:B------:R-:W-:Y:S02]  /*0430*/  IMAD.WIDE R18, R3.reuse, 0x4, R16 ;  /* 0x0000000403127825 */ /* 0x040fe400078e0210 */
[----:B------:R-:W4:Y:S02]  /*0440*/  LDG.E R16, desc[UR10][R16.64] ;  /* 0x0000000a10107981 */ /* 0x000f24000c1e1900 */
[----:B0-----:R-:W-:-:S04]  /*0450*/  IMAD.WIDE R22, R3, 0x4, R18 ;  /* 0x0000000403167825 */ /* 0x001fc800078e0212 */
[----:B--2---:R-:W-:Y:S01]  /*0460*/  FFMA R29, R26, R7, R29 ;  /* 0x000000071a1d7223 */ /* 0x004fe2000000001d */
[----:B------:R-:W2:Y:S04]  /*0470*/  LDG.E R18, desc[UR10][R18.64] ;  /* 0x0000000a12127981 */ /* 0x000ea8000c1e1900 */
[----:B------:R-:W3:Y:S04]  /*0480*/  LDG.E R7, desc[UR10][R12.64+0x1c] ;  /* 0x00001c0a0c077981 */ /* 0x000ee8000c1e1900 */
[----:B------:R-:W2:Y:S04]  /*0490*/  LDG.E R15, desc[UR10][R12.64+0x24] ;  /* 0x0000240a0c0f7981 */ /* 0x000ea8000c1e1900 */
[----:B------:R-:W2:Y:S01]  /*04a0*/  LDG.E R17, desc[UR10][R12.64+0x28] ;  /* 0x0000280a0c117981 */ /* 0x000ea2000c1e1900 */
[----:B-----5:R-:W-:Y:S01]  /*04b0*/  FFMA R24, R8, R9, R29 ;  /* 0x0000000908187223 */ /* 0x020fe2000000001d */
[----:B------:R-:W-:-:S02]  /*04c0*/  IMAD.WIDE R8, R3, 0x4, R22 ;  /* 0x0000000403087825 */ /* 0x000fc400078e0216 */
[----:B------:R-:W4:Y:S02]  /*04d0*/  LDG.E R29, desc[UR10][R12.64+0x20] ;  /* 0x0000200a0c1d7981 */ /* 0x000f24000c1e1900 */
[----:B------:R-:W-:Y:S01]  /*04e0*/  FFMA R21, R21, R10, R24 ;  /* 0x0000000a15157223 */ /* 0x000fe20000000018 */
[C---:B------:R-:W-:Y:S01]  /*04f0*/  IMAD.WIDE R24, R3.reuse, 0x4, R8 ;  /* 0x0000000403187825 */ /* 0x040fe200078e0208 */
[----:B------:R-:W5:Y:S04]  /*0500*/  LDG.E R22, desc[UR10][R22.64] ;  /* 0x0000000a16167981 */ /* 0x000f68000c1e1900 */
[----:B------:R0:W5:Y:S04]  /*0510*/  LDG.E R26, desc[UR10][R8.64] ;  /* 0x0000000a081a7981 */ /* 0x000168000c1e1900 */
[----:B------:R-:W5:Y:S04]  /*0520*/  LDG.E R19, desc[UR10][R12.64+0x2c] ;  /* 0x00002c0a0c137981 */ /* 0x000f68000c1e1900 */
[----:B------:R-:W5:Y:S01]  /*0530*/  LDG.E R23, desc[UR10][R12.64+0x30] ;  /* 0x0000300a0c177981 */ /* 0x000f62000c1e1900 */
[----:B------:R-:W-:Y:S01]  /*0540*/  FFMA R20, R20, R11, R21 ;  /* 0x0000000b14147223 */ /* 0x000fe20000000015 */
[----:B------:R-:W-:-:S02]  /*0550*/  IMAD.WIDE R10, R3, 0x4, R24 ;  /* 0x00000004030a7825 */ /* 0x000fc400078e0218 */
[----:B------:R-:W5:Y:S02]  /*0560*/  LDG.E R24, desc[UR10][R24.64] ;  /* 0x0000000a18187981 */ /* 0x000f64000c1e1900 */
[----:B------:R-:W-:Y:S01]  /*0570*/  FFMA R28, R27, R28, R20 ;  /* 0x0000001c1b1c7223 */ /* 0x000fe20000000014 */
[C---:B------:R-:W-:Y:S02]  /*0580*/  IMAD.WIDE R20, R3.reuse, 0x4, R10 ;  /* 0x0000000403147825 */ /* 0x040fe400078e020a */
[----:B------:R-:W5:Y:S02]  /*0590*/  LDG.E R11, desc[UR10][R10.64] ;  /* 0x0000000a0a0b7981 */ /* 0x000f64000c1e1900 */
[----:B0-----:R-:W-:Y:S02]  /*05a0*/  IMAD.WIDE R8, R3, 0x4, R20 ;  /* 0x0000000403087825 */ /* 0x001fe400078e0214 */
[----:B------:R-:W5:Y:S04]  /*05b0*/  LDG.E R27, desc[UR10][R20.64] ;  /* 0x0000000a141b7981 */ /* 0x000f68000c1e1900 */
[----:B------:R-:W5:Y:S04]  /*05c0*/  LDG.E R10, desc[UR10][R12.64+0x34] ;  /* 0x0000340a0c0a7981 */ /* 0x000f68000c1e1900 */
[----:B------:R-:W5:Y:S04]  /*05d0*/  LDG.E R8, desc[UR10][R8.64] ;  /* 0x0000000a08087981 */ /* 0x000f68000c1e1900 */
[----:B------:R-:W5:Y:S04]  /*05e0*/  LDG.E R20, desc[UR10][R12.64+0x38] ;  /* 0x0000380a0c147981 */ /* 0x000f68000c1e1900 */
[----:B------:R-:W5:Y:S01]  /*05f0*/  LDG.E R21, desc[UR10][R12.64+0x3c] ;  /* 0x00003c0a0c157981 */ /* 0x000f62000c1e1900 */
[----:B------:R-:W-:-:S04]  /*0600*/  UIADD3 UR5, UPT, UPT, UR5, 0x4, URZ ;  /* 0x0000000405057890 */ /* 0x000fc8000fffe0ff */
[----:B------:R-:W-:Y:S01]  /*0610*/  UISETP.NE.AND UP1, UPT, UR5, URZ, UPT ;  /* 0x000000ff0500728c */ /* 0x000fe2000bf25270 */
[----:B------:R-:W-:Y:S02]  /*0620*/  IADD3 R4, PT, PT, R4, 0x10, RZ ;  /* 0x0000001004047810 */ /* 0x000fe40007ffe0ff */
[----:B------:R-:W-:Y:S01]  /*0630*/  LEA R6, R3, R6, 0x4 ;  /* 0x0000000603067211 */ /* 0x000fe200078e20ff */
[----:B------:R-:W-:Y:S01]  /*0640*/  UIADD3 UR4, UPT, UPT, UR4, 0x10, URZ ;  /* 0x0000001004047890 */ /* 0x000fe2000fffe0ff */
[----:B---3--:R-:W-:-:S04]  /*0650*/  FFMA R14, R7, R14, R28 ;  /* 0x0000000e070e7223 */ /* 0x008fc8000000001c */
[----:B----4-:R-:W-:-:S04]  /*0660*/  FFMA R14, R29, R16, R14 ;  /* 0x000000101d0e7223 */ /* 0x010fc8000000000e */
[----:B--2---:R-:W-:-:S04]  /*0670*/  FFMA R14, R15, R18, R14 ;  /* 0x000000120f0e7223 */ /* 0x004fc8000000000e */
[----:B-----5:R-:W-:-:S04]  /*0680*/  FFMA R14, R17, R22, R14 ;  /* 0x00000016110e7223 */ /* 0x020fc8000000000e */
[----:B------:R-:W-:-:S04]  /*0690*/  FFMA R14, R19, R26, R14 ;  /* 0x0000001a130e7223 */ /* 0x000fc8000000000e */
[----:B------:R-:W-:-:S04]  /*06a0*/  FFMA R23, R23, R24, R14 ;  /* 0x0000001817177223 */ /* 0x000fc8000000000e */
[----:B------:R-:W-:-:S04]  /*06b0*/  FFMA R11, R10, R11, R23 ;  /* 0x0000000b0a0b7223 */ /* 0x000fc80000000017 */
[----:B------:R-:W-:-:S04]  /*06c0*/  FFMA R20, R20, R27, R11 ;  /* 0x0000001b14147223 */ /* 0x000fc8000000000b */
[----:B------:R-:W-:Y:S01]  /*06d0*/  FFMA R17, R21, R8, R20 ;  /* 0x0000000815117223 */ /* 0x000fe20000000014 */
[----:B------:R-:W-:Y:S06]  /*06e0*/  BRA.U UP1, `(.L_x_2) ;  /* 0xfffffff901d87547 */ /* 0x000fec000b83ffff */
.L_x_1:
[----:B------:R-:W-:Y:S01]  /*06f0*/  MOV R19, UR6 ;  /* 0x0000000600137c02 */ /* 0x000fe20008000f00 */
[----:B------:R-:W-:Y:S06]  /*0700*/  BRA.U !UP0, `(.L_x_0) ;  /* 0x0000000508107547 */ /* 0x000fec000b800000 */
[----:B------:R-:W-:Y:S02]  /*0710*/  UISETP.NE.AND UP1, UPT, UR8, 0x1, UPT ;  /* 0x000000010800788c */ /* 0x000fe4000bf25270 */
[----:B------:R-:W-:-:S07]  /*0720*/  ULOP3.LUT UP0, URZ, UR7, 0x4, URZ, 0xc0, !UPT ;  /* 0x0000000407ff7892 */ /* 0x000fce000f80c0ff */
[----:B------:R-:W-:Y:S05]  /*0730*/  BRA.U !UP1, `(.L_x_3) ;  /* 0x0000000109ac7547 */ /* 0x000fea000b800000 */
[----:B------:R-:W0:Y:S01]  /*0740*/  LDC.64 R20, c[0x0][0x388] ;  /* 0x0000e200ff147b82 */ /* 0x000e220000000a00 */
[----:B------:R-:W-:Y:S01]  /*0750*/  IMAD R7, R3, UR4, R0 ;  /* 0x0000000403077c24 */ /* 0x000fe2000f8e0200 */
[----:B------:R-:W1:Y:S06]  /*0760*/  LDCU.64 UR6, c[0x0][0x380] ;  /* 0x00007000ff0677ac */ /* 0x000e6c0008000a00 */
[----:B------:R-:W2:Y:S01]  /*0770*/  LDC.64 R14, c[0x0][0x380] ;  /* 0x0000e000ff0e7b82 */ /* 0x000ea20000000a00 */
[----:B0-----:R-:W-:Y:S01]  /*0780*/  IMAD.WIDE R20, R7, 0x4, R20 ;  /* 0x0000000407147825 */ /* 0x001fe200078e0214 */
[----:B------:R-:W-:-:S04]  /*0790*/  IADD3 R7, PT, PT, R5, UR4, RZ ;  /* 0x0000000405077c10 */ /* 0x000fc8000fffe0ff */
[----:B------:R0:W3:Y:S01]  /*07a0*/  LDG.E R4, desc[UR10][R20.64] ;  /* 0x0000000a14047981 */ /* 0x0000e2000c1e1900 */
[----:B------:R-:W-:-:S04]  /*07b0*/  IMAD.WIDE R22, R3, 0x4, R20 ;  /* 0x0000000403167825 */ /* 0x000fc800078e0214 */
[----:B--2---:R-:W-:Y:S01]  /*07c0*/  IMAD.WIDE.U32 R14, R7, 0x4, R14 ;  /* 0x00000004070e7825 */ /* 0x004fe200078e000e */
[----:B------:R2:W4:Y:S03]  /*07d0*/  LDG.E R18, desc[UR10][R22.64] ;  /* 0x0000000a16127981 */ /* 0x000526000c1e1900 */
[----:B------:R-:W-:Y:S01]  /*07e0*/  IMAD.WIDE R12, R3, 0x4, R22 ;  /* 0x00000004030c7825 */ /* 0x000fe200078e0216 */
[----:B------:R-:W3:Y:S01]  /*07f0*/  LDG.E R16, desc[UR10][R14.64] ;  /* 0x0000000a0e107981 */ /* 0x000ee2000c1e1900 */
[----:B------:R-:W-:-:S03]  /*0800*/  IADD3 R7, P0, PT, R5, UR4, RZ ;  /* 0x0000000405077c10 */ /* 0x000fc6000ff1e0ff */
[----:B------:R-:W4:Y:S01]  /*0810*/  LDG.E R25, desc[UR10][R14.64+0x4] ;  /* 0x0000040a0e197981 */ /* 0x000f22000c1e1900 */
[----:B------:R-:W-:Y:S01]  /*0820*/  IMAD.WIDE R8, R3, 0x4, R12 ;  /* 0x0000000403087825 */ /* 0x000fe200078e020c */
[----:B------:R-:W-:Y:S02]  /*0830*/  IADD3.X R26, PT, PT, RZ, RZ, RZ, P0, !PT ;  /* 0x000000ffff1a7210 */ /* 0x000fe400007fe4ff */
[----:B-1----:R-:W-:Y:S01]  /*0840*/  LEA R6, P0, R7, UR6, 0x2 ;  /* 0x0000000607067c11 */ /* 0x002fe2000f8010ff */
[----:B------:R1:W5:Y:S01]  /*0850*/  LDG.E R27, desc[UR10][R12.64] ;  /* 0x0000000a0c1b7981 */ /* 0x000362000c1e1900 */
[----:B------:R-:W-:-:S03]  /*0860*/  IMAD.WIDE R10, R3, 0x4, R8 ;  /* 0x00000004030a7825 */ /* 0x000fc600078e0208 */
[----:B------:R-:W5:Y:S01]  /*0870*/  LDG.E R24, desc[UR10][R14.64+0x8] ;  /* 0x0000080a0e187981 */ /* 0x000f62000c1e1900 */
[----:B------:R-:W-:Y:S01]  /*0880*/  LEA.HI.X R7, R7, UR7, R26, 0x2, P0 ;  /* 0x0000000707077c11 */ /* 0x000fe200080f141a */
[C---:B0-----:R-:W-:Y:S02]  /*0890*/  IMAD.WIDE R20, R3.reuse, 0x4, R10 ;  /* 0x0000000403147825 */ /* 0x041fe400078e020a */
[----:B------:R-:W5:Y:S04]  /*08a0*/  LDG.E R26, desc[UR10][R14.64+0xc] ;  /* 0x00000c0a0e1a7981 */ /* 0x000f68000c1e1900 */
[----:B------:R-:W5:Y:S01]  /*08b0*/  LDG.E R9, desc[UR10][R8.64] ;  /* 0x0000000a08097981 */ /* 0x000f62000c1e1900 */
[----:B--2---:R-:W-:-:S03]  /*08c0*/  IMAD.WIDE R22, R3, 0x4, R20 ;  /* 0x0000000403167825 */ /* 0x004fc600078e0214 */
[----:B------:R-:W2:Y:S04]  /*08d0*/  LDG.E R11, desc[UR10][R10.64] ;  /* 0x0000000a0a0b7981 */ /* 0x000ea8000c1e1900 */
[----:B------:R-:W2:Y:S01]  /*08e0*/  LDG.E R28, desc[UR10][R6.64+0x10] ;  /* 0x0000100a061c7981 */ /* 0x000ea2000c1e1900 */
[----:B-1----:R-:W-:-:S03]  /*08f0*/  IMAD.WIDE R12, R3, 0x4, R22 ;  /* 0x00000004030c7825 */ /* 0x002fc600078e0216 */
[----:B------:R-:W2:Y:S04]  /*0900*/  LDG.E R21, desc[UR10][R20.64] ;  /* 0x0000000a14157981 */ /* 0x000ea8000c1e1900 */
[----:B------:R-:W2:Y:S04]  /*0910*/  LDG.E R8, desc[UR10][R6.64+0x14] ;  /* 0x0000140a06087981 */ /* 0x000ea8000c1e1900 */
[----:B------:R-:W2:Y:S04]  /*0920*/  LDG.E R29, desc[UR10][R22.64] ;  /* 0x0000000a161d7981 */ /* 0x000ea8000c1e1900 */
[----:B------:R-:W2:Y:S04]  /*0930*/  LDG.E R10, desc[UR10][R6.64+0x18] ;  /* 0x0000180a060a7981 */ /* 0x000ea8000c1e1900 */
[----:B------:R-:W2:Y:S04]  /*0940*/  LDG.E R14, desc[UR10][R6.64+0x1c] ;  /* 0x00001c0a060e7981 */ /* 0x000ea8000c1e1900 */
[----:B------:R-:W2:Y:S01]  /*0950*/  LDG.E R12, desc[UR10][R12.64] ;  /* 0x0000000a0c0c7981 */ /* 0x000ea2000c1e1900 */
[----:B------:R-:W-:Y:S01]  /*0960*/  UIADD3 UR4, UPT, UPT, UR4, 0x8, URZ ;  /* 0x0000000804047890 */ /* 0x000fe2000fffe0ff */
[----:B---3--:R-:W-:-:S04]  /*0970*/  FFMA R4, R16, R4, R17 ;  /* 0x0000000410047223 */ /* 0x008fc80000000011 */
[----:B----4-:R-:W-:-:S04]  /*0980*/  FFMA R25, R25, R18, R4 ;  /* 0x0000001219197223 */ /* 0x010fc80000000004 */
[----:B-----5:R-:W-:-:S04]  /*0990*/  FFMA R25, R24, R27, R25 ;  /* 0x0000001b18197223 */ /* 0x020fc80000000019 */
[----:B------:R-:W-:-:S04]  /*09a0*/  FFMA R9, R26, R9, R25 ;  /* 0x000000091a097223 */ /* 0x000fc80000000019 */
[----:B--2---:R-:W-:-:S04]  /*09b0*/  FFMA R9, R28, R11, R9 ;  /* 0x0000000b1c097223 */ /* 0x004fc80000000009 */
[----:B------:R-:W-:-:S04]  /*09c0*/  FFMA R9, R8, R21, R9 ;  /* 0x0000001508097223 */ /* 0x000fc80000000009 */
[----:B------:R-:W-:-:S04]  /*09d0*/  FFMA R9, R10, R29, R9 ;  /* 0x0000001d0a097223 */ /* 0x000fc80000000009 */
[----:B------:R-:W-:-:S07]  /*09e0*/  FFMA R17, R14, R12, R9 ;  /* 0x0000000c0e117223 */ /* 0x000fce0000000009 */
.L_x_3:
[----:B------:R-:W-:Y:S05]  /*09f0*/  BRA.U UP0, `(.L_x_0) ;  /* 0x0000000100547547 */ /* 0x000fea000b800000 */
[----:B------:R-:W0:Y:S01]  /*0a00*/  LDC.64 R6, c[0x0][0x388] ;  /* 0x0000e200ff067b82 */ /* 0x000e220000000a00 */
[----:B------:R-:W-:Y:S01]  /*0a10*/  IMAD R11, R3, UR4, R0 ;  /* 0x00000004030b7c24 */ /* 0x000fe2000f8e0200 */
[----:B------:R-:W-:-:S06]  /*0a20*/  IADD3 R5, PT, PT, R5, UR4, RZ ;  /* 0x0000000405057c10 */ /* 0x000fcc000fffe0ff */
[----:B------:R-:W1:Y:S01]  /*0a30*/  LDC.64 R8, c[0x0][0x380] ;  /* 0x0000e000ff087b82 */ /* 0x000e620000000a00 */
[----:B0-----:R-:W-:-:S04]  /*0a40*/  IMAD.WIDE R6, R11, 0x4, R6 ;  /* 0x000000040b067825 */ /* 0x001fc800078e0206 */
[----:B-1----:R-:W-:-:S04]  /*0a50*/  IMAD.WIDE.U32 R4, R5, 0x4, R8 ;  /* 0x0000000405047825 */ /* 0x002fc800078e0008 */
[C---:B------:R-:W-:Y:S01]  /*0a60*/  IMAD.WIDE R8, R3.reuse, 0x4, R6 ;  /* 0x0000000403087825 */ /* 0x040fe200078e0206 */
[----:B------:R-:W2:Y:S04]  /*0a70*/  LDG.E R14, desc[UR10][R4.64] ;  /* 0x0000000a040e7981 */ /* 0x000ea8000c1e1900 */
[----:B------:R-:W2:Y:S01]  /*0a80*/  LDG.E R6, desc[UR10][R6.64] ;  /* 0x0000000a06067981 */ /* 0x000ea2000c1e1900 */
[----:B------:R-:W-:-:S03]  /*0a90*/  IMAD.WIDE R10, R3, 0x4, R8 ;  /* 0x00000004030a7825 */ /* 0x000fc600078e0208 */
[----:B------:R-:W3:Y:S04]  /*0aa0*/  LDG.E R8, desc[UR10][R8.64] ;  /* 0x0000000a08087981 */ /* 0x000ee8000c1e1900 */
[----:B------:R-:W3:Y:S01]  /*0ab0*/  LDG.E R15, desc[UR10][R4.64+0x4] ;  /* 0x0000040a040f7981 */ /* 0x000ee2000c1e1900 */
[----:B------:R-:W-:-:S03]  /*0ac0*/  IMAD.WIDE R12, R3, 0x4, R10 ;  /* 0x00000004030c7825 */ /* 0x000fc600078e020a */
[----:B------:R-:W4:Y:S04]  /*0ad0*/  LDG.E R16, desc[UR10][R10.64] ;  /* 0x0000000a0a107981 */ /* 0x000f28000c1e1900 */
[----:B------:R-:W4:Y:S04]  /*0ae0*/  LDG.E R21, desc[UR10][R4.64+0x8] ;  /* 0x0000080a04157981 */ /* 0x000f28000c1e1900 */
[----:B------:R-:W5:Y:S04]  /*0af0*/  LDG.E R23, desc[UR10][R4.64+0xc] ;  /* 0x00000c0a04177981 */ /* 0x000f68000c1e1900 */
[----:B------:R-:W5:Y:S01]  /*0b00*/  LDG.E R12, desc[UR10][R12.64] ;  /* 0x0000000a0c0c7981 */ /* 0x000f62000c1e1900 */
[----:B--2---:R-:W-:-:S04]  /*0b10*/  FFMA R14, R14, R6, R17 ;  /* 0x000000060e0e7223 */ /* 0x004fc80000000011 */
[----:B---3--:R-:W-:-:S04]  /*0b20*/  FFMA R14, R15, R8, R14 ;  /* 0x000000080f0e7223 */ /* 0x008fc8000000000e */
[----:B----4-:R-:W-:-:S04]  /*0b30*/  FFMA R14, R21, R16, R14 ;  /* 0x00000010150e7223 */ /* 0x010fc8000000000e */
[----:B-----5:R-:W-:-:S07]  /*0b40*/  FFMA R17, R23, R12, R14 ;  /* 0x0000000c17117223 */ /* 0x020fce000000000e */
.L_x_0:
[----:B------:R-:W0:Y:S02]  /*0b50*/  LDC R18, c[0x0][0x39c] ;  /* 0x0000e700ff127b82 */ /* 0x000e240000000800 */
[----:B0-----:R-:W-:-:S13]  /*0b60*/  ISETP.GE.AND P0, PT, R19, R18, PT ;  /* 0x000000121300720c */ /* 0x001fda0003f06270 */
[----:B------:R-:W-:Y:S05]  /*0b70*/  @P0 BRA `(.L_x_4) ;  /* 0x0000000400a40947 */ /* 0x000fea0003800000 */
[CC--:B------:R-:W-:Y:S02]  /*0b80*/  IADD3 R4, PT, PT, R19.reuse, -R18.reuse, RZ ;  /* 0x8000001213047210 */ /* 0x0c0fe40007ffe0ff */
[----:B------:R-:W-:Y:S02]  /*0b90*/  IADD3 R20, PT, PT, -R19, R18, RZ ;  /* 0x0000001213147210 */ /* 0x000fe40007ffe1ff */
[----:B------:R-:W-:Y:S02]  /*0ba0*/  ISETP.GT.U32.AND P1, PT, R4, -0x8, PT ;  /* 0xfffffff80400780c */ /* 0x000fe40003f24070 */
[----:B------:R-:W-:-:S04]  /*0bb0*/  LOP3.LUT R26, R20, 0x7, RZ, 0xc0, !PT ;  /* 0x00000007141a7812 */ /* 0x000fc800078ec0ff */
[----:B------:R-:W-:-:S07]  /*0bc0*/  ISETP.NE.AND P0, PT, R26, RZ, PT ;  /* 0x000000ff1a00720c */ /* 0x000fce0003f05270 */
[----:B------:R-:W-:Y:S06]  /*0bd0*/  @P1 BRA `(.L_x_5) ;  /* 0x0000000000b41947 */ /* 0x000fec0003800000 */
[----:B------:R-:W-:Y:S01]  /*0be0*/  LOP3.LUT R21, R20, 0xfffffff8, RZ, 0xc0, !PT ;  /* 0xfffffff814157812 */ /* 0x000fe200078ec0ff */
[----:B------:R-:W-:Y:S02]  /*0bf0*/  IMAD R22, R19, R3, R0 ;  /* 0x0000000313167224 */ /* 0x000fe400078e0200 */
[----:B------:R-:W-:Y:S01]  /*0c00*/  IMAD R16, R2, R18, R19 ;  /* 0x0000001202107224 */ /* 0x000fe200078e0213 */
[----:B------:R-:W-:-:S07]  /*0c10*/  IADD3 R21, PT, PT, -R21, RZ, RZ ;  /* 0x000000ff15157210 */ /* 0x000fce0007ffe1ff */
.L_x_6:
[----:B------:R-:W0:Y:S08]  /*0c20*/  LDC.64 R4, c[0x0][0x380] ;  /* 0x0000e000ff047b82 */ /* 0x000e300000000a00 */
[----:B------:R-:W1:Y:S01]  /*0c30*/  LDC.64 R14, c[0x0][0x388] ;  /* 0x0000e200ff0e7b82 */ /* 0x000e620000000a00 */
[----:B0-----:R-:W-:-:S05]  /*0c40*/  IMAD.WIDE R4, R16, 0x4, R4 ;  /* 0x0000000410047825 */ /* 0x001fca00078e0204 */
[----:B------:R-:W2:Y:S01]  /*0c50*/  LDG.E R24, desc[UR10][R4.64] ;  /* 0x0000000a04187981 */ /* 0x000ea2000c1e1900 */
[----:B-1----:R-:W-:-:S03]  /*0c60*/  IMAD.WIDE R14, R22, 0x4, R14 ;  /* 0x00000004160e7825 */ /* 0x002fc600078e020e */
[----:B------:R-:W3:Y:S04]  /*0c70*/  LDG.E R23, desc[UR10][R4.64+0x4] ;  /* 0x0000040a04177981 */ /* 0x000ee8000c1e1900 */
[----:B------:R0:W2:Y:S01]  /*0c80*/  LDG.E R25, desc[UR10][R14.64] ;  /* 0x0000000a0e197981 */ /* 0x0000a2000c1e1900 */
[----:B------:R-:W-:-:S03]  /*0c90*/  IMAD.WIDE R12, R3, 0x4, R14 ;  /* 0x00000004030c7825 */ /* 0x000fc600078e020e */
[----:B------:R-:W4:Y:S01]  /*0ca0*/  LDG.E R28, desc[UR10][R4.64+0x8] ;  /* 0x0000080a041c7981 */ /* 0x000f22000c1e1900 */
[----:B------:R-:W-:-:S03]  /*0cb0*/  IMAD.WIDE R6, R3, 0x4, R12 ;  /* 0x0000000403067825 */ /* 0x000fc600078e020c */
[----:B------:R-:W5:Y:S04]  /*0cc0*/  LDG.E R29, desc[UR10][R4.64+0xc] ;  /* 0x00000c0a041d7981 */ /* 0x000f68000c1e1900 */
[----:B------:R-:W3:Y:S01]  /*0cd0*/  LDG.E R12, desc[UR10][R12.64] ;  /* 0x0000000a0c0c7981 */ /* 0x000ee2000c1e1900 */
[----:B------:R-:W-:-:S03]  /*0ce0*/  IMAD.WIDE R8, R3, 0x4, R6 ;  /* 0x0000000403087825 */ /* 0x000fc600078e0206 */
[----:B------:R1:W4:Y:S01]  /*0cf0*/  LDG.E R27, desc[UR10][R6.64] ;  /* 0x0000000a061b7981 */ /* 0x000322000c1e1900 */
[----:B------:R-:W-:-:S03]  /*0d00*/  IMAD.WIDE R10, R3, 0x4, R8 ;  /* 0x00000004030a7825 */ /* 0x000fc600078e0208 */
[----:B------:R-:W5:Y:S01]  /*0d10*/  LDG.E R8, desc[UR10][R8.64] ;  /* 0x0000000a08087981 */ /* 0x000f62000c1e1900 */
[----:B0-----:R-:W-:-:S03]  /*0d20*/  IMAD.WIDE R14, R3, 0x4, R10 ;  /* 0x00000004030e7825 */ /* 0x001fc600078e020a */
[----:B------:R-:W5:Y:S04]  /*0d30*/  LDG.E R10, desc[UR10][R10.64] ;  /* 0x0000000a0a0a7981 */ /* 0x000f68000c1e1900 */
[----:B------:R-:W5:Y:S04]  /*0d40*/  LDG.E R9, desc[UR10][R4.64+0x10] ;  /* 0x0000100a04097981 */ /* 0x000f68000c1e1900 */
[----:B------:R-:W5:Y:S04]  /*0d50*/  LDG.E R13, desc[UR10][R14.64] ;  /* 0x0000000a0e0d7981 */ /* 0x000f68000c1e1900 */
[----:B------:R-:W5:Y:S01]  /*0d60*/  LDG.E R11, desc[UR10][R4.64+0x18] ;  /* 0x0000180a040b7981 */ /* 0x000f62000c1e1900 */
[----:B--2---:R-:W-:Y:S01]  /*0d70*/  FFMA R17, R24, R25, R17 ;  /* 0x0000001918117223 */ /* 0x004fe20000000011 */
[----:B------:R-:W-:-:S02]  /*0d80*/  IMAD.WIDE R24, R3, 0x4, R14 ;  /* 0x0000000403187825 */ /* 0x000fc400078e020e */
[----:B------:R-:W2:Y:S02]  /*0d90*/  LDG.E R14, desc[UR10][R4.64+0x14] ;  /* 0x0000140a040e7981 */ /* 0x000ea4000c1e1900 */
[----:B-1----:R-:W-:Y:S02]  /*0da0*/  IMAD.WIDE R6, R3, 0x4, R24 ;  /* 0x0000000403067825 */ /* 0x002fe400078e0218 */
[----:B------:R-:W2:Y:S04]  /*0db0*/  LDG.E R15, desc[UR10][R4.64+0x1c] ;  /* 0x00001c0a040f7981 */ /* 0x000ea8000c1e1900 */
[----:B------:R-:W2:Y:S04]  /*0dc0*/  LDG.E R6, desc[UR10][R6.64] ;  /* 0x0000000a06067981 */ /* 0x000ea8000c1e1900 */
[----:B------:R-:W2:Y:S01]  /*0dd0*/  LDG.E R4, desc[UR10][R24.64] ;  /* 0x0000000a18047981 */ /* 0x000ea2000c1e1900 */
[----:B---3--:R-:W-:Y:S01]  /*0de0*/  FFMA R17, R23, R12, R17 ;  /* 0x0000000c17117223 */ /* 0x008fe20000000011 */
[----:B------:R-:W-:-:S03]  /*0df0*/  IADD3 R21, PT, PT, R21, 0x8, RZ ;  /* 0x0000000815157810 */ /* 0x000fc60007ffe0ff */
[----:B----4-:R-:W-:Y:S01]  /*0e00*/  FFMA R28, R28, R27, R17 ;  /* 0x0000001b1c1c7223 */ /* 0x010fe20000000011 */
[----:B------:R-:W-:-:S03]  /*0e10*/  ISETP.NE.AND P1, PT, R21, RZ, PT ;  /* 0x000000ff1500720c */ /* 0x000fc60003f25270 */
[----:B-----5:R-:W-:-:S04]  /*0e20*/  FFMA R8, R29, R8, R28 ;  /* 0x000000081d087223 */ /* 0x020fc8000000001c */
[----:B------:R-:W-:Y:S01]  /*0e30*/  FFMA R9, R9, R10, R8 ;  /* 0x0000000a09097223 */ /* 0x000fe20000000008 */
[----:B------:R-:W-:Y:S02]  /*0e40*/  IADD3 R19, PT, PT, R19, 0x8, RZ ;  /* 0x0000000813137810 */ /* 0x000fe40007ffe0ff */
[----:B------:R-:W-:Y:S02]  /*0e50*/  IADD3 R16, PT, PT, R16, 0x8, RZ ;  /* 0x0000000810107810 */ /* 0x000fe40007ffe0ff */
[----:B------:R-:W-:Y:S01]  /*0e60*/  LEA R22, R3, R22, 0x3 ;  /* 0x0000001603167211 */ /* 0x000fe200078e18ff */
[----:B--2---:R-:W-:-:S04]  /*0e70*/  FFMA R14, R14, R13, R9 ;  /* 0x0000000d0e0e7223 */ /* 0x004fc80000000009 */
[----:B------:R-:W-:-:S04]  /*0e80*/  FFMA R14, R11, R4, R14 ;  /* 0x000000040b0e7223 */ /* 0x000fc8000000000e */
[----:B------:R-:W-:Y:S01]  /*0e90*/  FFMA R17, R15, R6, R14 ;  /* 0x000000060f117223 */ /* 0x000fe2000000000e */
[----:B------:R-:W-:Y:S06]  /*0ea0*/  @P1 BRA `(.L_x_6) ;  /* 0xfffffffc005c1947 */ /* 0x000fec000383ffff */
.L_x_5:
[----:B------:R-:W-:Y:S05]  /*0eb0*/  @!P0 BRA `(.L_x_4) ;  /* 0x0000000000d48947 */ /* 0x000fea0003800000 */
[----:B------:R-:W-:Y:S02]  /*0ec0*/  ISETP.GE.U32.AND P0, PT, R26, 0x4, PT ;  /* 0x000000041a00780c */ /* 0x000fe40003f06070 */
[----:B------:R-:W-:-:S04]  /*0ed0*/  LOP3.LUT R15, R20, 0x3, RZ, 0xc0, !PT ;  /* 0x00000003140f7812 */ /* 0x000fc800078ec0ff */
[----:B------:R-:W-:-:S07]  /*0ee0*/  ISETP.NE.AND P1, PT, R15, RZ, PT ;  /* 0x000000ff0f00720c */ /* 0x000fce0003f25270 */
[----:B------:R-:W-:Y:S06]  /*0ef0*/  @!P0 BRA `(.L_x_7) ;  /* 0x0000000000588947 */ /* 0x000fec0003800000 */
[----:B------:R-:W0:Y:S01]  /*0f00*/  LDC.64 R10, c[0x0][0x388] ;  /* 0x0000e200ff0a7b82 */ /* 0x000e220000000a00 */
[----:B------:R-:W-:-:S07]  /*0f10*/  IMAD R7, R19, R3, R0 ;  /* 0x0000000313077224 */ /* 0x000fce00078e0200 */
[----:B------:R-:W1:Y:S01]  /*0f20*/  LDC.64 R4, c[0x0][0x380] ;  /* 0x0000e000ff047b82 */ /* 0x000e620000000a00 */
[----:B0-----:R-:W-:-:S04]  /*0f30*/  IMAD.WIDE R10, R7, 0x4, R10 ;  /* 0x00000004070a7825 */ /* 0x001fc800078e020a */
[----:B------:R-:W-:Y:S02]  /*0f40*/  IMAD R7, R2, R18, R19 ;  /* 0x0000001202077224 */ /* 0x000fe400078e0213 */
[----:B------:R-:W-:Y:S02]  /*0f50*/  IMAD.WIDE R12, R3, 0x4, R10 ;  /* 0x00000004030c7825 */ /* 0x000fe400078e020a */
[----:B------:R-:W2:Y:S02]  /*0f60*/  LDG.E R10, desc[UR10][R10.64] ;  /* 0x0000000a0a0a7981 */ /* 0x000ea4000c1e1900 */
[----:B-1----:R-:W-:-:S04]  /*0f70*/  IMAD.WIDE R4, R7, 0x4, R4 ;  /* 0x0000000407047825 */ /* 0x002fc800078e0204 */
[C---:B------:R-:W-:Y:S01]  /*0f80*/  IMAD.WIDE R6, R3.reuse, 0x4, R12 ;  /* 0x0000000403067825 */ /* 0x040fe200078e020c */
[----:B------:R-:W2:Y:S04]  /*0f90*/  LDG.E R14, desc[UR10][R4.64] ;  /* 0x0000000a040e7981 */ /* 0x000ea8000c1e1900 */
[----:B------:R-:W3:Y:S01]  /*0fa0*/  LDG.E R12, desc[UR10][R12.64] ;  /* 0x0000000a0c0c7981 */ /* 0x000ee2000c1e1900 */
[----:B------:R-:W-:-:S03]  /*0fb0*/  IMAD.WIDE R8, R3, 0x4, R6 ;  /* 0x0000000403087825 */ /* 0x000fc600078e0206 */
[----:B------:R-:W3:Y:S04]  /*0fc0*/  LDG.E R21, desc[UR10][R4.64+0x4] ;  /* 0x0000040a04157981 */ /* 0x000ee8000c1e1900 */
[----:B------:R-:W4:Y:S04]  /*0fd0*/  LDG.E R16, desc[UR10][R6.64] ;  /* 0x0000000a06107981 */ /* 0x000f28000c1e1900 */
[----:B------:R-:W4:Y:S04]  /*0fe0*/  LDG.E R23, desc[UR10][R4.64+0x8] ;  /* 0x0000080a04177981 */ /* 0x000f28000c1e1900 */
[----:B------:R-:W5:Y:S04]  /*0ff0*/  LDG.E R25, desc[UR10][R4.64+0xc] ;  /* 0x00000c0a04197981 */ /* 0x000f68000c1e1900 */
[----:B------:R-:W5:Y:S01]  /*1000*/  LDG.E R8, desc[UR10][R8.64] ;  /* 0x0000000a08087981 */ /* 0x000f62000c1e1900 */
[----:B------:R-:W-:Y:S01]  /*1010*/  IADD3 R19, PT, PT, R19, 0x4, RZ ;  /* 0x0000000413137810 */ /* 0x000fe20007ffe0ff */
[----:B--2---:R-:W-:-:S04]  /*1020*/  FFMA R14, R14, R10, R17 ;  /* 0x0000000a0e0e7223 */ /* 0x004fc80000000011 */
[----:B---3--:R-:W-:-:S04]  /*1030*/  FFMA R14, R21, R12, R14 ;  /* 0x0000000c150e7223 */ /* 0x008fc8000000000e */
[----:B----4-:R-:W-:-:S04]  /*1040*/  FFMA R14, R23, R16, R14 ;  /* 0x00000010170e7223 */ /* 0x010fc8000000000e */
[----:B-----5:R-:W-:-:S07]  /*1050*/  FFMA R17, R25, R8, R14 ;  /* 0x0000000819117223 */ /* 0x020fce000000000e */
.L_x_7:
[----:B------:R-:W-:Y:S05]  /*1060*/  @!P1 BRA `(.L_x_4) ;  /* 0x0000000000689947 */ /* 0x000fea0003800000 */
[----:B------:R-:W0:Y:S01]  /*1070*/  LDC.64 R10, c[0x0][0x388] ;  /* 0x0000e200ff0a7b82 */ /* 0x000e220000000a00 */
[----:B------:R-:W-:Y:S02]  /*1080*/  ISETP.NE.AND P0, PT, R15, 0x1, PT ;  /* 0x000000010f00780c */ /* 0x000fe40003f05270 */
[----:B------:R-:W-:-:S04]  /*1090*/  LOP3.LUT R20, R20, 0x1, RZ, 0xc0, !PT ;  /* 0x0000000114147812 */ /* 0x000fc800078ec0ff */
[----:B------:R-:W-:Y:S01]  /*10a0*/  ISETP.NE.U32.AND P1, PT, R20, 0x1, PT ;  /* 0x000000011400780c */ /* 0x000fe20003f25070 */
[----:B------:R-:W1:Y:S06]  /*10b0*/  LDC.64 R8, c[0x0][0x380] ;  /* 0x0000e000ff087b82 */ /* 0x000e6c0000000a00 */
[C---:B------:R-:W-:Y:S02]  /*10c0*/  @P0 IMAD R15, R19.reuse, R3, R0 ;  /* 0x00000003130f0224 */ /* 0x040fe400078e0200 */
[----:B------:R-:W2:Y:S01]  /*10d0*/  LDC.64 R6, c[0x0][0x380] ;  /* 0x0000e000ff067b82 */ /* 0x000ea20000000a00 */
[----:B------:R-:W-:Y:S01]  /*10e0*/  @P0 IMAD R13, R2, R18, R19 ;  /* 0x00000012020d0224 */ /* 0x000fe200078e0213 */
[----:B------:R-:W-:-:S06]  /*10f0*/  @P0 IADD3 R19, PT, PT, R19, 0x2, RZ ;  /* 0x0000000213130810 */ /* 0x000fcc0007ffe0ff */
[----:B------:R-:W3:Y:S01]  /*1100*/  LDC.64 R4, c[0x0][0x388] ;  /* 0x0000e200ff047b82 */ /* 0x000ee20000000a00 */
[----:B0-----:R-:W-:-:S04]  /*1110*/  @P0 IMAD.WIDE R10, R15, 0x4, R10 ;  /* 0x000000040f0a0825 */ /* 0x001fc800078e020a */
[----:B------:R-:W-:Y:S01]  /*1120*/  @!P1 IMAD R15, R2, R18, R19 ;  /* 0x00000012020f9224 */ /* 0x000fe200078e0213 */
[----:B------:R-:W4:Y:S01]  /*1130*/  @P0 LDG.E R16, desc[UR10][R10.64] ;  /* 0x0000000a0a100981 */ /* 0x000f22000c1e1900 */
[----:B------:R-:W-:Y:S02]  /*1140*/  @!P1 IMAD R19, R19, R3, R0 ;  /* 0x0000000313139224 */ /* 0x000fe400078e0200 */
[----:B-1----:R-:W-:-:S04]  /*1150*/  @P0 IMAD.WIDE R8, R13, 0x4, R8 ;  /* 0x000000040d080825 */ /* 0x002fc800078e0208 */
[----:B------:R-:W-:Y:S01]  /*1160*/  @P0 IMAD.WIDE R12, R3, 0x4, R10 ;  /* 0x00000004030c0825 */ /* 0x000fe200078e020a */
[----:B------:R-:W4:Y:S03]  /*1170*/  @P0 LDG.E R14, desc[UR10][R8.64] ;  /* 0x0000000a080e0981 */ /* 0x000f26000c1e1900 */
[----:B--2---:R-:W-:Y:S01]  /*1180*/  @!P1 IMAD.WIDE R6, R15, 0x4, R6 ;  /* 0x000000040f069825 */ /* 0x004fe200078e0206 */
[----:B------:R-:W2:Y:S04]  /*1190*/  @P0 LDG.E R21, desc[UR10][R8.64+0x4] ;  /* 0x0000040a08150981 */ /* 0x000ea8000c1e1900 */
[----:B------:R-:W2:Y:S01]  /*11a0*/  @P0 LDG.E R12, desc[UR10][R12.64] ;  /* 0x0000000a0c0c0981 */ /* 0x000ea2000c1e1900 */
[----:B---3--:R-:W-:-:S03]  /*11b0*/  @!P1 IMAD.WIDE R4, R19, 0x4, R4 ;  /* 0x0000000413049825 */ /* 0x008fc600078e0204 */
[----:B------:R-:W3:Y:S04]  /*11c0*/  @!P1 LDG.E R6, desc[UR10][R6.64] ;  /* 0x0000000a06069981 */ /* 0x000ee8000c1e1900 */
[----:B------:R-:W3:Y:S01]  /*11d0*/  @!P1 LDG.E R4, desc[UR10][R4.64] ;  /* 0x0000000a04049981 */ /* 0x000ee2000c1e1900 */
[----:B----4-:R-:W-:-:S04]  /*11e0*/  @P0 FFMA R14, R14, R16, R17 ;  /* 0x000000100e0e0223 */ /* 0x010fc80000000011 */
[----:B--2---:R-:W-:-:S04]  /*11f0*/  @P0 FFMA R17, R21, R12, R14 ;  /* 0x0000000c15110223 */ /* 0x004fc8000000000e */
[----:B---3--:R-:W-:-:S07]  /*1200*/  @!P1 FFMA R17, R6, R4, R17 ;  /* 0x0000000406119223 */ /* 0x008fce0000000011 */
.L_x_4:
[----:B------:R-:W0:Y:S01]  /*1210*/  LDC.64 R4, c[0x0][0x390] ;  /* 0x0000e400ff047b82 */ /* 0x000e220000000a00 */
[----:B------:R-:W-:-:S04]  /*1220*/  IMAD R3, R2, R3, R0 ;  /* 0x0000000302037224 */ /* 0x000fc800078e0200 */
[----:B0-----:R-:W-:-:S05]  /*1230*/  IMAD.WIDE R2, R3, 0x4, R4 ;  /* 0x0000000403027825 */ /* 0x001fca00078e0204 */
[----:B------:R-:W-:Y:S01]  /*1240*/  STG.E desc[UR10][R2.64], R17 ;  /* 0x0000001102007986 */ /* 0x000fe2000c10190a */
[----:B------:R-:W-:Y:S05]  /*1250*/  EXIT ;  /* 0x000000000000794d */ /* 0x000fea0003800000 */
.L_x_8:
[----:B------:R-:W-:-:S00]  /*1260*/  BRA `(.L_x_8) ;  /* 0xfffffffc00fc7947 */ /* 0x000fc0000383ffff */
[----:B------:R-:W-:-:S00]  /*1270*/  NOP ;  /* 0x0000000000007918 */ /* 0x000fc00000000000 */
        /* <DEDUP_REMOVED lines=8> */
.L_x_9:


//--------------------- .nv.shared.reserved.0     --------------------------
	.section	.nv.shared.reserved.0,"aw",@nobits
	.weak		__nv_reservedSMEM_offset_0_alias
	.size		__nv_reservedSMEM_offset_0_alias, 0, 64
	.other		__nv_reservedSMEM_offset_0_alias,@"STO_CUDA_RESERVED_SHARED STV_DEFAULT"
__nv_reservedSMEM_offset_0_alias:
	.zero		0
	.zero		64


//--------------------- .nv.constant0._Z20matmul_kernel_unrollPKfS0_Pfiii --------------------------
	.section	.nv.constant0._Z20matmul_kernel_unrollPKfS0_Pfiii,"a",@progbits
	.sectionflags	@""
	.align	4
.nv.constant0._Z20matmul_kernel_unrollPKfS0_Pfiii:
	.zero		932


//--------------------- SYMBOLS --------------------------

	.type		.nv.reservedSmem.offset0,@object
	.size		.nv.reservedSmem.offset0,0x4
